//
// Generated by NVIDIA NVVM Compiler
//
// Compiler Build ID: CL-36424714
// Cuda compilation tools, release 13.0, V13.0.88
// Based on NVVM 20.0.0
//

.version 9.0
.target sm_100
.address_size 64

	// .globl	_Z19blockAndGlobalHistoPjS_jS_xjj
.extern .shared .align 16 .b8 histo[];
.extern .shared .align 16 .b8 limit[];
.extern .shared .align 16 .b8 XY[];

.visible .entry _Z19blockAndGlobalHistoPjS_jS_xjj(
	.param .u64 .ptr .align 1 _Z19blockAndGlobalHistoPjS_jS_xjj_param_0,
	.param .u64 .ptr .align 1 _Z19blockAndGlobalHistoPjS_jS_xjj_param_1,
	.param .u32 _Z19blockAndGlobalHistoPjS_jS_xjj_param_2,
	.param .u64 .ptr .align 1 _Z19blockAndGlobalHistoPjS_jS_xjj_param_3,
	.param .u64 _Z19blockAndGlobalHistoPjS_jS_xjj_param_4,
	.param .u32 _Z19blockAndGlobalHistoPjS_jS_xjj_param_5,
	.param .u32 _Z19blockAndGlobalHistoPjS_jS_xjj_param_6
)
{
	.reg .pred 	%p<9>;
	.reg .b32 	%r<43>;
	.reg .b64 	%rd<17>;

	ld.param.u64 	%rd3, [_Z19blockAndGlobalHistoPjS_jS_xjj_param_0];
	ld.param.u64 	%rd4, [_Z19blockAndGlobalHistoPjS_jS_xjj_param_1];
	ld.param.u32 	%r14, [_Z19blockAndGlobalHistoPjS_jS_xjj_param_2];
	ld.param.u64 	%rd5, [_Z19blockAndGlobalHistoPjS_jS_xjj_param_3];
	ld.param.u64 	%rd6, [_Z19blockAndGlobalHistoPjS_jS_xjj_param_4];
	ld.param.u32 	%r15, [_Z19blockAndGlobalHistoPjS_jS_xjj_param_5];
	ld.param.u32 	%r16, [_Z19blockAndGlobalHistoPjS_jS_xjj_param_6];
	mov.u32 	%r1, %tid.x;
	setp.ge.u32 	%p1, %r1, %r14;
	shl.b32 	%r17, %r1, 2;
	mov.u32 	%r18, histo;
	add.s32 	%r2, %r18, %r17;
	@%p1 bra 	$L__BB0_2;
	mov.b32 	%r19, 0;
	st.shared.u32 	[%r2], %r19;
$L__BB0_2:
	setp.ge.u32 	%p2, %r1, %r14;
	sub.s32 	%r20, %r14, %r15;
	add.s32 	%r3, %r20, %r16;
	@%p2 bra 	$L__BB0_4;
	div.u32 	%r21, %r3, %r14;
	mad.lo.s32 	%r22, %r21, %r1, %r21;
	add.s32 	%r23, %r22, %r15;
	mov.u32 	%r25, limit;
	add.s32 	%r26, %r25, %r17;
	st.shared.u32 	[%r26], %r23;
$L__BB0_4:
	mov.u32 	%r4, %ctaid.x;
	mov.u32 	%r5, %ntid.x;
	mul.lo.s32 	%r41, %r4, %r5;
	bar.sync 	0;
	cvt.u64.u32 	%rd7, %r41;
	setp.le.s64 	%p3, %rd6, %rd7;
	@%p3 bra 	$L__BB0_12;
	max.u32 	%r7, %r14, 1;
	cvta.to.global.u64 	%rd1, %rd5;
	mov.u32 	%r27, %nctaid.x;
	mul.lo.s32 	%r8, %r27, %r5;
$L__BB0_6:
	add.s32 	%r28, %r41, %r1;
	cvt.u64.u32 	%rd2, %r28;
	setp.le.u64 	%p4, %rd6, %rd2;
	@%p4 bra 	$L__BB0_11;
	shl.b64 	%rd8, %rd2, 2;
	add.s64 	%rd9, %rd1, %rd8;
	ld.global.u32 	%r10, [%rd9];
	mov.b32 	%r42, 0;
$L__BB0_8:
	shl.b32 	%r30, %r42, 2;
	mov.u32 	%r31, limit;
	add.s32 	%r32, %r31, %r30;
	ld.shared.u32 	%r33, [%r32];
	setp.ge.u32 	%p5, %r10, %r33;
	@%p5 bra 	$L__BB0_10;
	add.s32 	%r36, %r18, %r30;
	atom.shared.add.u32 	%r37, [%r36], 1;
	bra.uni 	$L__BB0_11;
$L__BB0_10:
	add.s32 	%r42, %r42, 1;
	setp.ne.s32 	%p6, %r42, %r7;
	@%p6 bra 	$L__BB0_8;
$L__BB0_11:
	bar.sync 	0;
	add.s32 	%r41, %r41, %r8;
	cvt.u64.u32 	%rd10, %r41;
	setp.gt.s64 	%p7, %rd6, %rd10;
	@%p7 bra 	$L__BB0_6;
$L__BB0_12:
	setp.ge.u32 	%p8, %r1, %r14;
	@%p8 bra 	$L__BB0_14;
	ld.shared.u32 	%r38, [%r2];
	mad.lo.s32 	%r39, %r14, %r4, %r1;
	cvta.to.global.u64 	%rd11, %rd3;
	mul.wide.u32 	%rd12, %r39, 4;
	add.s64 	%rd13, %rd11, %rd12;
	st.global.u32 	[%rd13], %r38;
	cvta.to.global.u64 	%rd14, %rd4;
	mul.wide.u32 	%rd15, %r1, 4;
	add.s64 	%rd16, %rd14, %rd15;
	atom.global.add.u32 	%r40, [%rd16], %r38;
$L__BB0_14:
	ret;

}
	// .globl	_Z15GlobalHistoScanPjS_j
.visible .entry _Z15GlobalHistoScanPjS_j(
	.param .u64 .ptr .align 1 _Z15GlobalHistoScanPjS_j_param_0,
	.param .u64 .ptr .align 1 _Z15GlobalHistoScanPjS_j_param_1,
	.param .u32 _Z15GlobalHistoScanPjS_j_param_2
)
{
	.reg .pred 	%p<9>;
	.reg .b32 	%r<43>;
	.reg .b64 	%rd<9>;

	ld.param.u64 	%rd2, [_Z15GlobalHistoScanPjS_j_param_0];
	ld.param.u64 	%rd3, [_Z15GlobalHistoScanPjS_j_param_1];
	ld.param.u32 	%r12, [_Z15GlobalHistoScanPjS_j_param_2];
	cvta.to.global.u64 	%rd1, %rd3;
	mov.u32 	%r1, %tid.x;
	setp.ge.u32 	%p1, %r1, %r12;
	shl.b32 	%r13, %r1, 2;
	mov.u32 	%r14, XY;
	add.s32 	%r2, %r14, %r13;
	@%p1 bra 	$L__BB1_2;
	cvta.to.global.u64 	%rd4, %rd2;
	mul.wide.u32 	%rd5, %r1, 4;
	add.s64 	%rd6, %rd4, %rd5;
	ld.global.u32 	%r15, [%rd6];
	st.shared.u32 	[%r2], %r15;
$L__BB1_2:
	add.s32 	%r16, %r12, 1;
	shr.u32 	%r3, %r16, 1;
	bar.sync 	0;
	setp.lt.u32 	%p2, %r16, 2;
	@%p2 bra 	$L__BB1_11;
	shl.b32 	%r18, %r1, 1;
	add.s32 	%r4, %r18, 2;
	mov.b32 	%r41, 1;
$L__BB1_4:
	mul.lo.s32 	%r6, %r4, %r41;
	add.s32 	%r19, %r6, -1;
	setp.ge.u32 	%p3, %r19, %r12;
	@%p3 bra 	$L__BB1_6;
	sub.s32 	%r20, %r6, %r41;
	shl.b32 	%r21, %r20, 2;
	add.s32 	%r23, %r14, %r21;
	ld.shared.u32 	%r24, [%r23+-4];
	shl.b32 	%r25, %r41, 2;
	add.s32 	%r26, %r23, %r25;
	ld.shared.u32 	%r27, [%r26+-4];
	add.s32 	%r28, %r27, %r24;
	st.shared.u32 	[%r26+-4], %r28;
$L__BB1_6:
	bar.sync 	0;
	shl.b32 	%r41, %r41, 1;
	setp.le.u32 	%p4, %r41, %r3;
	@%p4 bra 	$L__BB1_4;
	add.s32 	%r42, %r3, 1;
$L__BB1_8:
	shr.u32 	%r10, %r42, 1;
	bar.sync 	0;
	mul.lo.s32 	%r11, %r4, %r10;
	add.s32 	%r29, %r11, %r10;
	add.s32 	%r30, %r29, -1;
	setp.ge.u32 	%p5, %r30, %r12;
	@%p5 bra 	$L__BB1_10;
	shl.b32 	%r31, %r11, 2;
	add.s32 	%r33, %r14, %r31;
	ld.shared.u32 	%r34, [%r33+-4];
	shl.b32 	%r35, %r10, 2;
	add.s32 	%r36, %r33, %r35;
	ld.shared.u32 	%r37, [%r36+-4];
	add.s32 	%r38, %r37, %r34;
	st.shared.u32 	[%r36+-4], %r38;
$L__BB1_10:
	setp.gt.u32 	%p6, %r42, 3;
	mov.u32 	%r42, %r10;
	@%p6 bra 	$L__BB1_8;
$L__BB1_11:
	setp.ge.u32 	%p7, %r1, %r12;
	bar.sync 	0;
	@%p7 bra 	$L__BB1_15;
	setp.ne.s32 	%p8, %r1, 0;
	@%p8 bra 	$L__BB1_14;
	mov.b32 	%r40, 0;
	st.global.u32 	[%rd1], %r40;
	bra.uni 	$L__BB1_15;
$L__BB1_14:
	ld.shared.u32 	%r39, [%r2+-4];
	mul.wide.u32 	%rd7, %r1, 4;
	add.s64 	%rd8, %rd1, %rd7;
	st.global.u32 	[%rd8], %r39;
$L__BB1_15:
	ret;

}


// ===== COMPILED SASS (sm_100) =====

	.target	sm_100

	.elftype	@"ET_EXEC"


//--------------------- .note.nv.tkinfo           --------------------------
	.section	.note.nv.tkinfo,"",@"SHT_NOTE"
	.sectionflags	@"SHF_NOTE_NV_TKINFO"
	.tkinfo
        /*0018*/ 	.word	0x00000002
        /*0030*/ 	.string	""
        /*0030*/ 	.string	"ptxas"
        /*0030*/ 	.string	"Cuda compilation tools, release 13.0, V13.0.88"
        /*0030*/ 	.string	"Build cuda_13.0.r13.0/compiler.36424714_0"
        /*0030*/ 	.string	"-arch sm_100 -m 64 "



//--------------------- .note.nv.cuinfo           --------------------------
	.section	.note.nv.cuinfo,"",@"SHT_NOTE"
	.sectionflags	@"SHF_NOTE_NV_CUINFO"
        /*0018*/ 	.short	0x0002
        /*001a*/ 	.short	0x0064
        /*001c*/ 	.short	0x0082
	.zero		2


//--------------------- .nv.info                  --------------------------
	.section	.nv.info,"",@"SHT_CUDA_INFO"
	.align	4


	//----- nvinfo : EIATTR_REGCOUNT
	.align		4
        /*0000*/ 	.byte	0x04, 0x2f
        /*0002*/ 	.short	(.L_1 - .L_0)
	.align		4
.L_0:
        /*0004*/ 	.word	index@(_Z19blockAndGlobalHistoPjS_jS_xjj)
        /*0008*/ 	.word	0x0000000e


	//----- nvinfo : EIATTR_FRAME_SIZE
	.align		4
.L_1:
        /*000c*/ 	.byte	0x04, 0x11
        /*000e*/ 	.short	(.L_3 - .L_2)
	.align		4
.L_2:
        /*0010*/ 	.word	index@(_Z19blockAndGlobalHistoPjS_jS_xjj)
        /*0014*/ 	.word	0x00000000


	//----- nvinfo : EIATTR_REGCOUNT
	.align		4
.L_3:
        /*0018*/ 	.byte	0x04, 0x2f
        /*001a*/ 	.short	(.L_5 - .L_4)
	.align		4
.L_4:
        /*001c*/ 	.word	index@(_Z15GlobalHistoScanPjS_j)
        /*0020*/ 	.word	0x0000000c


	//----- nvinfo : EIATTR_FRAME_SIZE
	.align		4
.L_5:
        /*0024*/ 	.byte	0x04, 0x11
        /*0026*/ 	.short	(.L_7 - .L_6)
	.align		4
.L_6:
        /*0028*/ 	.word	index@(_Z15GlobalHistoScanPjS_j)
        /*002c*/ 	.word	0x00000000


	//----- nvinfo : EIATTR_MIN_STACK_SIZE
	.align		4
.L_7:
        /*0030*/ 	.byte	0x04, 0x12
        /*0032*/ 	.short	(.L_9 - .L_8)
	.align		4
.L_8:
        /*0034*/ 	.word	index@(_Z15GlobalHistoScanPjS_j)
        /*0038*/ 	.word	0x00000000


	//----- nvinfo : EIATTR_MIN_STACK_SIZE
	.align		4
.L_9:
        /*003c*/ 	.byte	0x04, 0x12
        /*003e*/ 	.short	(.L_11 - .L_10)
	.align		4
.L_10:
        /*0040*/ 	.word	index@(_Z19blockAndGlobalHistoPjS_jS_xjj)
        /*0044*/ 	.word	0x00000000
.L_11:


//--------------------- .nv.compat                --------------------------
	.section	.nv.compat,"",@"SHT_CUDA_COMPAT_INFO"
	.align	4
        /*0000*/ 	.byte	0x02, 0x09, 0x00, 0x00, 0x02, 0x02, 0x01, 0x00, 0x02, 0x05, 0x05, 0x00, 0x03, 0x07, 0x01, 0x01
        /*0010*/ 	.byte	0x02, 0x03, 0x00, 0x00, 0x02, 0x06, 0x01, 0x00, 0x04, 0x0b, 0x08, 0x00, 0x09, 0x00, 0x00, 0x00
        /*0020*/ 	.byte	0x00, 0x00, 0x00, 0x00


//--------------------- .nv.info._Z15GlobalHistoScanPjS_j --------------------------
	.section	.nv.info._Z15GlobalHistoScanPjS_j,"",@"SHT_CUDA_INFO"
	.sectionflags	@""
	.align	4


	//----- nvinfo : EIATTR_CUDA_API_VERSION
	.align		4
        /*0000*/ 	.byte	0x04, 0x37
        /*0002*/ 	.short	(.L_13 - .L_12)
.L_12:
        /*0004*/ 	.word	0x00000082


	//----- nvinfo : EIATTR_KPARAM_INFO
	.align		4
.L_13:
        /*0008*/ 	.byte	0x04, 0x17
        /*000a*/ 	.short	(.L_15 - .L_14)
.L_14:
        /*000c*/ 	.word	0x00000000
        /*0010*/ 	.short	0x0002
        /*0012*/ 	.short	0x0010
        /*0014*/ 	.byte	0x00, 0xf0, 0x11, 0x00


	//----- nvinfo : EIATTR_KPARAM_INFO
	.align		4
.L_15:
        /*0018*/ 	.byte	0x04, 0x17
        /*001a*/ 	.short	(.L_17 - .L_16)
.L_16:
        /*001c*/ 	.word	0x00000000
        /*0020*/ 	.short	0x0001
        /*0022*/ 	.short	0x0008
        /*0024*/ 	.byte	0x00, 0xf5, 0x21, 0x00


	//----- nvinfo : EIATTR_KPARAM_INFO
	.align		4
.L_17:
        /*0028*/ 	.byte	0x04, 0x17
        /*002a*/ 	.short	(.L_19 - .L_18)
.L_18:
        /*002c*/ 	.word	0x00000000
        /*0030*/ 	.short	0x0000
        /*0032*/ 	.short	0x0000
        /*0034*/ 	.byte	0x00, 0xf5, 0x21, 0x00


	//----- nvinfo : EIATTR_SPARSE_MMA_MASK
	.align		4
.L_19:
        /*0038*/ 	.byte	0x03, 0x50
        /*003a*/ 	.short	0x0000


	//----- nvinfo : EIATTR_MAXREG_COUNT
	.align		4
        /*003c*/ 	.byte	0x03, 0x1b
        /*003e*/ 	.short	0x00ff


	//----- nvinfo : EIATTR_NUM_BARRIERS
	.align		4
        /*0040*/ 	.byte	0x02, 0x4c
        /*0042*/ 	.byte	0x01
	.zero		1


	//----- nvinfo : EIATTR_MERCURY_ISA_VERSION
	.align		4
        /*0044*/ 	.byte	0x03, 0x5f
        /*0046*/ 	.short	0x0101


	//----- nvinfo : EIATTR_VRC_CTA_INIT_COUNT
	.align		4
        /*0048*/ 	.byte	0x02, 0x4a
	.zero		1
	.zero		1


	//----- nvinfo : EIATTR_EXIT_INSTR_OFFSETS
	.align		4
        /*004c*/ 	.byte	0x04, 0x1c
        /*004e*/ 	.short	(.L_21 - .L_20)


	//   ....[0]....
.L_20:
        /*0050*/ 	.word	0x00000360


	//   ....[1]....
        /*0054*/ 	.word	0x000003a0


	//   ....[2]....
        /*0058*/ 	.word	0x000003f0


	//----- nvinfo : EIATTR_CBANK_PARAM_SIZE
	.align		4
.L_21:
        /*005c*/ 	.byte	0x03, 0x19
        /*005e*/ 	.short	0x0014


	//----- nvinfo : EIATTR_PARAM_CBANK
	.align		4
        /*0060*/ 	.byte	0x04, 0x0a
        /*0062*/ 	.short	(.L_23 - .L_22)
	.align		4
.L_22:
        /*0064*/ 	.word	index@(.nv.constant0._Z15GlobalHistoScanPjS_j)
        /*0068*/ 	.short	0x0380
        /*006a*/ 	.short	0x0014


	//----- nvinfo : EIATTR_SW_WAR
	.align		4
.L_23:
        /*006c*/ 	.byte	0x04, 0x36
        /*006e*/ 	.short	(.L_25 - .L_24)
.L_24:
        /*0070*/ 	.word	0x00000008
.L_25:


//--------------------- .nv.info._Z19blockAndGlobalHistoPjS_jS_xjj --------------------------
	.section	.nv.info._Z19blockAndGlobalHistoPjS_jS_xjj,"",@"SHT_CUDA_INFO"
	.sectionflags	@""
	.align	4


	//----- nvinfo : EIATTR_CUDA_API_VERSION
	.align		4
        /*0000*/ 	.byte	0x04, 0x37
        /*0002*/ 	.short	(.L_27 - .L_26)
.L_26:
        /*0004*/ 	.word	0x00000082


	//----- nvinfo : EIATTR_KPARAM_INFO
	.align		4
.L_27:
        /*0008*/ 	.byte	0x04, 0x17
        /*000a*/ 	.short	(.L_29 - .L_28)
.L_28:
        /*000c*/ 	.word	0x00000000
        /*0010*/ 	.short	0x0006
        /*0012*/ 	.short	0x002c
        /*0014*/ 	.byte	0x00, 0xf0, 0x11, 0x00


	//----- nvinfo : EIATTR_KPARAM_INFO
	.align		4
.L_29:
        /*0018*/ 	.byte	0x04, 0x17
        /*001a*/ 	.short	(.L_31 - .L_30)
.L_30:
        /*001c*/ 	.word	0x00000000
        /*0020*/ 	.short	0x0005
        /*0022*/ 	.short	0x0028
        /*0024*/ 	.byte	0x00, 0xf0, 0x11, 0x00


	//----- nvinfo : EIATTR_KPARAM_INFO
	.align		4
.L_31:
        /*0028*/ 	.byte	0x04, 0x17
        /*002a*/ 	.short	(.L_33 - .L_32)
.L_32:
        /*002c*/ 	.word	0x00000000
        /*0030*/ 	.short	0x0004
        /*0032*/ 	.short	0x0020
        /*0034*/ 	.byte	0x00, 0xf0, 0x21, 0x00


	//----- nvinfo : EIATTR_KPARAM_INFO
	.align		4
.L_33:
        /*0038*/ 	.byte	0x04, 0x17
        /*003a*/ 	.short	(.L_35 - .L_34)
.L_34:
        /*003c*/ 	.word	0x00000000
        /*0040*/ 	.short	0x0003
        /*0042*/ 	.short	0x0018
        /*0044*/ 	.byte	0x00, 0xf5, 0x21, 0x00


	//----- nvinfo : EIATTR_KPARAM_INFO
	.align		4
.L_35:
        /*0048*/ 	.byte	0x04, 0x17
        /*004a*/ 	.short	(.L_37 - .L_36)
.L_36:
        /*004c*/ 	.word	0x00000000
        /*0050*/ 	.short	0x0002
        /*0052*/ 	.short	0x0010
        /*0054*/ 	.byte	0x00, 0xf0, 0x11, 0x00


	//----- nvinfo : EIATTR_KPARAM_INFO
	.align		4
.L_37:
        /*0058*/ 	.byte	0x04, 0x17
        /*005a*/ 	.short	(.L_39 - .L_38)
.L_38:
        /*005c*/ 	.word	0x00000000
        /*0060*/ 	.short	0x0001
        /*0062*/ 	.short	0x0008
        /*0064*/ 	.byte	0x00, 0xf5, 0x21, 0x00


	//----- nvinfo : EIATTR_KPARAM_INFO
	.align		4
.L_39:
        /*0068*/ 	.byte	0x04, 0x17
        /*006a*/ 	.short	(.L_41 - .L_40)
.L_40:
        /*006c*/ 	.word	0x00000000
        /*0070*/ 	.short	0x0000
        /*0072*/ 	.short	0x0000
        /*0074*/ 	.byte	0x00, 0xf5, 0x21, 0x00


	//----- nvinfo : EIATTR_SPARSE_MMA_MASK
	.align		4
.L_41:
        /*0078*/ 	.byte	0x03, 0x50
        /*007a*/ 	.short	0x0000


	//----- nvinfo : EIATTR_MAXREG_COUNT
	.align		4
        /*007c*/ 	.byte	0x03, 0x1b
        /*007e*/ 	.short	0x00ff


	//----- nvinfo : EIATTR_NUM_BARRIERS
	.align		4
        /*0080*/ 	.byte	0x02, 0x4c
        /*0082*/ 	.byte	0x01
	.zero		1


	//----- nvinfo : EIATTR_MERCURY_ISA_VERSION
	.align		4
        /*0084*/ 	.byte	0x03, 0x5f
        /*0086*/ 	.short	0x0101


	//----- nvinfo : EIATTR_VRC_CTA_INIT_COUNT
	.align		4
        /*0088*/ 	.byte	0x02, 0x4a
	.zero		1
	.zero		1


	//----- nvinfo : EIATTR_EXIT_INSTR_OFFSETS
	.align		4
        /*008c*/ 	.byte	0x04, 0x1c
        /*008e*/ 	.short	(.L_43 - .L_42)


	//   ....[0]....
.L_42:
        /*0090*/ 	.word	0x00000500


	//   ....[1]....
        /*0094*/ 	.word	0x00000590


	//----- nvinfo : EIATTR_CRS_STACK_SIZE
	.align		4
.L_43:
        /*0098*/ 	.byte	0x04, 0x1e
        /*009a*/ 	.short	(.L_45 - .L_44)
.L_44:
        /*009c*/ 	.word	0x00000000


	//----- nvinfo : EIATTR_CBANK_PARAM_SIZE
	.align		4
.L_45:
        /*00a0*/ 	.byte	0x03, 0x19
        /*00a2*/ 	.short	0x0030


	//----- nvinfo : EIATTR_PARAM_CBANK
	.align		4
        /*00a4*/ 	.byte	0x04, 0x0a
        /*00a6*/ 	.short	(.L_47 - .L_46)
	.align		4
.L_46:
        /*00a8*/ 	.word	index@(.nv.constant0._Z19blockAndGlobalHistoPjS_jS_xjj)
        /*00ac*/ 	.short	0x0380
        /*00ae*/ 	.short	0x0030


	//----- nvinfo : EIATTR_SW_WAR
	.align		4
.L_47:
        /*00b0*/ 	.byte	0x04, 0x36
        /*00b2*/ 	.short	(.L_49 - .L_48)
.L_48:
        /*00b4*/ 	.word	0x00000008
.L_49:


//--------------------- .nv.callgraph             --------------------------
	.section	.nv.callgraph,"",@"SHT_CUDA_CALLGRAPH"
	.align	4
	.sectionentsize	8
	.align		4
        /*0000*/ 	.word	0x00000000
	.align		4
        /*0004*/ 	.word	0xffffffff
	.align		4
        /*0008*/ 	.word	0x00000000
	.align		4
        /*000c*/ 	.word	0xfffffffe
	.align		4
        /*0010*/ 	.word	0x00000000
	.align		4
        /*0014*/ 	.word	0xfffffffd
	.align		4
        /*0018*/ 	.word	0x00000000
	.align		4
        /*001c*/ 	.word	0xfffffffc


//--------------------- .text._Z15GlobalHistoScanPjS_j --------------------------
	.section	.text._Z15GlobalHistoScanPjS_j,"ax",@progbits
	.align	128
        .global         _Z15GlobalHistoScanPjS_j
        .type           _Z15GlobalHistoScanPjS_j,@function
        .size           _Z15GlobalHistoScanPjS_j,(.L_x_13 - _Z15GlobalHistoScanPjS_j)
        .other          _Z15GlobalHistoScanPjS_j,@"STO_CUDA_ENTRY STV_DEFAULT"
_Z15GlobalHistoScanPjS_j:
.text._Z15GlobalHistoScanPjS_j:
[----:B------:R-:W-:Y:S01]  /*0000*/  LDC R1, c[0x0][0x37c] ;  /* 0x0000df00ff017b82 */ /* 0x000fe20000000800 */
[----:B------:R-:W0:Y:S01]  /*0010*/  S2R R0, SR_TID.X ;  /* 0x0000000000007919 */ /* 0x000e220000002100 */
[----:B------:R-:W0:Y:S01]  /*0020*/  LDCU UR6, c[0x0][0x390] ;  /* 0x00007200ff0677ac */ /* 0x000e220008000800 */
[----:B------:R-:W1:Y:S01]  /*0030*/  LDCU.64 UR8, c[0x0][0x358] ;  /* 0x00006b00ff0877ac */ /* 0x000e620008000a00 */
[----:B0-----:R-:W-:-:S13]  /*0040*/  ISETP.GE.U32.AND P0, PT, R0, UR6, PT ;  /* 0x0000000600007c0c */ /* 0x001fda000bf06070 */
[----:B------:R-:W0:Y:S02]  /*0050*/  @!P0 LDC.64 R2, c[0x0][0x380] ;  /* 0x0000e000ff028b82 */ /* 0x000e240000000a00 */
[----:B0-----:R-:W-:-:S06]  /*0060*/  @!P0 IMAD.WIDE.U32 R2, R0, 0x4, R2 ;  /* 0x0000000400028825 */ /* 0x001fcc00078e0002 */
[----:B-1----:R-:W2:Y:S01]  /*0070*/  @!P0 LDG.E R3, desc[UR8][R2.64] ;  /* 0x0000000802038981 */ /* 0x002ea2000c1e1900 */
[----:B------:R-:W0:Y:S01]  /*0080*/  S2UR UR5, SR_CgaCtaId ;  /* 0x00000000000579c3 */ /* 0x000e220000008800 */
[----:B------:R-:W-:Y:S02]  /*0090*/  UMOV UR4, 0x400 ;  /* 0x0000040000047882 */ /* 0x000fe40000000000 */
[----:B0-----:R-:W-:Y:S02]  /*00a0*/  ULEA UR4, UR5, UR4, 0x18 ;  /* 0x0000000405047291 */ /* 0x001fe4000f8ec0ff */
[----:B------:R-:W-:-:S04]  /*00b0*/  UIADD3 UR5, UPT, UPT, UR6, 0x1, URZ ;  /* 0x0000000106057890 */ /* 0x000fc8000fffe0ff */
[----:B------:R-:W-:Y:S01]  /*00c0*/  LEA R4, R0, UR4, 0x2 ;  /* 0x0000000400047c11 */ /* 0x000fe2000f8e10ff */
[----:B------:R-:W-:-:S04]  /*00d0*/  UISETP.GE.U32.AND UP0, UPT, UR5, 0x2, UPT ;  /* 0x000000020500788c */ /* 0x000fc8000bf06070 */
[----:B--2---:R0:W-:Y:S01]  /*00e0*/  @!P0 STS [R4], R3 ;  /* 0x0000000304008388 */ /* 0x0041e20000000800 */
[----:B------:R-:W-:Y:S06]  /*00f0*/  BAR.SYNC.DEFER_BLOCKING 0x0 ;  /* 0x0000000000007b1d */ /* 0x000fec0000010000 */
[----:B------:R-:W-:Y:S05]  /*0100*/  BRA.U !UP0, `(.L_x_0) ;  /* 0x00000001088c7547 */ /* 0x000fea000b800000 */
[----:B------:R-:W-:Y:S01]  /*0110*/  LEA R2, R0, 0x2, 0x1 ;  /* 0x0000000200027811 */ /* 0x000fe200078e08ff */
[----:B0-----:R-:W-:Y:S01]  /*0120*/  IMAD.MOV.U32 R3, RZ, RZ, 0x1 ;  /* 0x00000001ff037424 */ /* 0x001fe200078e00ff */
[----:B------:R-:W0:Y:S01]  /*0130*/  LDCU UR6, c[0x0][0x390] ;  /* 0x00007200ff0677ac */ /* 0x000e220008000800 */
[----:B------:R-:W-:-:S12]  /*0140*/  USHF.R.U32.HI UR5, URZ, 0x1, UR5 ;  /* 0x00000001ff057899 */ /* 0x000fd80008011605 */
.L_x_1:
[----:B------:R-:W-:-:S04]  /*0150*/  IMAD R6, R2, R3, RZ ;  /* 0x0000000302067224 */ /* 0x000fc800078e02ff */
[----:B------:R-:W-:-:S05]  /*0160*/  VIADD R5, R6, 0xffffffff ;  /* 0xffffffff06057836 */ /* 0x000fca0000000000 */
[----:B0-----:R-:W-:-:S13]  /*0170*/  ISETP.GE.U32.AND P0, PT, R5, UR6, PT ;  /* 0x0000000605007c0c */ /* 0x001fda000bf06070 */
[----:B------:R-:W-:-:S05]  /*0180*/  @!P0 IMAD.IADD R5, R6, 0x1, -R3 ;  /* 0x0000000106058824 */ /* 0x000fca00078e0a03 */
[----:B------:R-:W-:-:S05]  /*0190*/  @!P0 LEA R6, R5, UR4, 0x2 ;  /* 0x0000000405068c11 */ /* 0x000fca000f8e10ff */
[C---:B------:R-:W-:Y:S01]  /*01a0*/  @!P0 IMAD R5, R3.reuse, 0x4, R6 ;  /* 0x0000000403058824 */ /* 0x040fe200078e0206 */
[----:B------:R-:W-:Y:S01]  /*01b0*/  SHF.L.U32 R3, R3, 0x1, RZ ;  /* 0x0000000103037819 */ /* 0x000fe200000006ff */
[----:B------:R-:W-:Y:S04]  /*01c0*/  @!P0 LDS R6, [R6+-0x4] ;  /* 0xfffffc0006068984 */ /* 0x000fe80000000800 */
[----:B------:R-:W0:Y:S02]  /*01d0*/  @!P0 LDS R7, [R5+-0x4] ;  /* 0xfffffc0005078984 */ /* 0x000e240000000800 */
[----:B0-----:R-:W-:-:S05]  /*01e0*/  @!P0 IMAD.IADD R8, R6, 0x1, R7 ;  /* 0x0000000106088824 */ /* 0x001fca00078e0207 */
[----:B------:R1:W-:Y:S01]  /*01f0*/  @!P0 STS [R5+-0x4], R8 ;  /* 0xfffffc0805008388 */ /* 0x0003e20000000800 */
[----:B------:R-:W-:Y:S01]  /*0200*/  BAR.SYNC.DEFER_BLOCKING 0x0 ;  /* 0x0000000000007b1d */ /* 0x000fe20000010000 */
[----:B------:R-:W-:-:S13]  /*0210*/  ISETP.GT.U32.AND P0, PT, R3, UR5, PT ;  /* 0x0000000503007c0c */ /* 0x000fda000bf04070 */
[----:B-1----:R-:W-:Y:S05]  /*0220*/  @!P0 BRA `(.L_x_1) ;  /* 0xfffffffc00c88947 */ /* 0x002fea000383ffff */
[----:B------:R-:W-:Y:S01]  /*0230*/  UIADD3 UR5, UPT, UPT, UR5, 0x1, URZ ;  /* 0x0000000105057890 */ /* 0x000fe2000fffe0ff */
[----:B------:R-:W0:Y:S05]  /*0240*/  LDCU UR6, c[0x0][0x390] ;  /* 0x00007200ff0677ac */ /* 0x000e2a0008000800 */
[----:B------:R-:W-:-:S07]  /*0250*/  IMAD.U32 R3, RZ, RZ, UR5 ;  /* 0x00000005ff037e24 */ /* 0x000fce000f8e00ff */
.L_x_2:
[----:B------:R-:W-:Y:S01]  /*0260*/  SHF.R.U32.HI R9, RZ, 0x1, R3 ;  /* 0x00000001ff097819 */ /* 0x000fe20000011603 */
[----:B------:R-:W-:Y:S04]  /*0270*/  BAR.SYNC.DEFER_BLOCKING 0x0 ;  /* 0x0000000000007b1d */ /* 0x000fe80000010000 */
[----:B------:R-:W-:-:S05]  /*0280*/  IMAD R6, R2, R9, RZ ;  /* 0x0000000902067224 */ /* 0x000fca00078e02ff */
[----:B------:R-:W-:-:S04]  /*0290*/  IADD3 R5, PT, PT, R6, -0x1, R9 ;  /* 0xffffffff06057810 */ /* 0x000fc80007ffe009 */
[----:B0-----:R-:W-:-:S13]  /*02a0*/  ISETP.GE.U32.AND P0, PT, R5, UR6, PT ;  /* 0x0000000605007c0c */ /* 0x001fda000bf06070 */
[----:B------:R-:W-:-:S05]  /*02b0*/  @!P0 LEA R5, R6, UR4, 0x2 ;  /* 0x0000000406058c11 */ /* 0x000fca000f8e10ff */
[----:B------:R-:W-:Y:S02]  /*02c0*/  @!P0 IMAD R6, R9, 0x4, R5 ;  /* 0x0000000409068824 */ /* 0x000fe400078e0205 */
[----:B------:R-:W-:Y:S04]  /*02d0*/  @!P0 LDS R5, [R5+-0x4] ;  /* 0xfffffc0005058984 */ /* 0x000fe80000000800 */
[----:B------:R-:W0:Y:S02]  /*02e0*/  @!P0 LDS R8, [R6+-0x4] ;  /* 0xfffffc0006088984 */ /* 0x000e240000000800 */
[----:B0-----:R-:W-:-:S05]  /*02f0*/  @!P0 IADD3 R7, PT, PT, R5, R8, RZ ;  /* 0x0000000805078210 */ /* 0x001fca0007ffe0ff */
[----:B------:R1:W-:Y:S01]  /*0300*/  @!P0 STS [R6+-0x4], R7 ;  /* 0xfffffc0706008388 */ /* 0x0003e20000000800 */
[----:B------:R-:W-:Y:S01]  /*0310*/  ISETP.GT.U32.AND P0, PT, R3, 0x3, PT ;  /* 0x000000030300780c */ /* 0x000fe20003f04070 */
[----:B------:R-:W-:-:S12]  /*0320*/  IMAD.MOV.U32 R3, RZ, RZ, R9 ;  /* 0x000000ffff037224 */ /* 0x000fd800078e0009 */
[----:B-1----:R-:W-:Y:S05]  /*0330*/  @P0 BRA `(.L_x_2) ;  /* 0xfffffffc00c80947 */ /* 0x002fea000383ffff */
.L_x_0:
[----:B------:R-:W-:Y:S01]  /*0340*/  BAR.SYNC.DEFER_BLOCKING 0x0 ;  /* 0x0000000000007b1d */ /* 0x000fe20000010000 */
[----:B------:R-:W-:-:S13]  /*0350*/  ISETP.GE.U32.AND P0, PT, R0, UR6, PT ;  /* 0x0000000600007c0c */ /* 0x000fda000bf06070 */
[----:B------:R-:W-:Y:S05]  /*0360*/  @P0 EXIT ;  /* 0x000000000000094d */ /* 0x000fea0003800000 */
[----:B------:R-:W-:-:S13]  /*0370*/  ISETP.NE.AND P0, PT, R0, RZ, PT ;  /* 0x000000ff0000720c */ /* 0x000fda0003f05270 */
[----:B0-----:R-:W0:Y:S02]  /*0380*/  @!P0 LDC.64 R2, c[0x0][0x388] ;  /* 0x0000e200ff028b82 */ /* 0x001e240000000a00 */
[----:B0-----:R0:W-:Y:S01]  /*0390*/  @!P0 STG.E desc[UR8][R2.64], RZ ;  /* 0x000000ff02008986 */ /* 0x0011e2000c101908 */
[----:B------:R-:W-:Y:S05]  /*03a0*/  @!P0 EXIT ;  /* 0x000000000000894d */ /* 0x000fea0003800000 */
[----:B------:R-:W1:Y:S01]  /*03b0*/  LDS R5, [R4+-0x4] ;  /* 0xfffffc0004057984 */ /* 0x000e620000000800 */
[----:B0-----:R-:W0:Y:S02]  /*03c0*/  LDC.64 R2, c[0x0][0x388] ;  /* 0x0000e200ff027b82 */ /* 0x001e240000000a00 */
[----:B0-----:R-:W-:-:S05]  /*03d0*/  IMAD.WIDE.U32 R2, R0, 0x4, R2 ;  /* 0x0000000400027825 */ /* 0x001fca00078e0002 */
[----:B-1----:R-:W-:Y:S01]  /*03e0*/  STG.E desc[UR8][R2.64], R5 ;  /* 0x0000000502007986 */ /* 0x002fe2000c101908 */
[----:B------:R-:W-:Y:S05]  /*03f0*/  EXIT ;  /* 0x000000000000794d */ /* 0x000fea0003800000 */
.L_x_3:
[----:B------:R-:W-:-:S00]  /*0400*/  BRA `(.L_x_3) ;  /* 0xfffffffc00fc7947 */ /* 0x000fc0000383ffff */
[----:B------:R-:W-:-:S00]  /*0410*/  NOP ;  /* 0x0000000000007918 */ /* 0x000fc00000000000 */
        /* <DEDUP_REMOVED lines=14> */
.L_x_13:


//--------------------- .text._Z19blockAndGlobalHistoPjS_jS_xjj --------------------------
	.section	.text._Z19blockAndGlobalHistoPjS_jS_xjj,"ax",@progbits
	.align	128
        .global         _Z19blockAndGlobalHistoPjS_jS_xjj
        .type           _Z19blockAndGlobalHistoPjS_jS_xjj,@function
        .size           _Z19blockAndGlobalHistoPjS_jS_xjj,(.L_x_14 - _Z19blockAndGlobalHistoPjS_jS_xjj)
        .other          _Z19blockAndGlobalHistoPjS_jS_xjj,@"STO_CUDA_ENTRY STV_DEFAULT"
_Z19blockAndGlobalHistoPjS_jS_xjj:
.text._Z19blockAndGlobalHistoPjS_jS_xjj:
[----:B------:R-:W-:Y:S01]  /*0000*/  LDC R1, c[0x0][0x37c] ;  /* 0x0000df00ff017b82 */ /* 0x000fe20000000800 */
[----:B------:R-:W0:Y:S07]  /*0010*/  S2R R0, SR_TID.X ;  /* 0x0000000000007919 */ /* 0x000e2e0000002100 */
[----:B------:R-:W1:Y:S01]  /*0020*/  S2UR UR5, SR_CgaCtaId ;  /* 0x00000000000579c3 */ /* 0x000e620000008800 */
[----:B------:R-:W0:Y:S01]  /*0030*/  LDCU UR9, c[0x0][0x390] ;  /* 0x00007200ff0977ac */ /* 0x000e220008000800 */
[----:B------:R-:W-:Y:S01]  /*0040*/  BSSY.RECONVERGENT B0, `(.L_x_4) ;  /* 0x000001f000007945 */ /* 0x000fe20003800200 */
[----:B------:R-:W-:-:S05]  /*0050*/  UMOV UR4, 0x400 ;  /* 0x0000040000047882 */ /* 0x000fca0000000000 */
[----:B------:R-:W2:Y:S01]  /*0060*/  S2UR UR8, SR_CTAID.X ;  /* 0x00000000000879c3 */ /* 0x000ea20000002500 */
[----:B-1----:R-:W-:Y:S01]  /*0070*/  ULEA UR4, UR5, UR4, 0x18 ;  /* 0x0000000405047291 */ /* 0x002fe2000f8ec0ff */
[----:B0-----:R-:W-:-:S05]  /*0080*/  ISETP.GE.U32.AND P0, PT, R0, UR9, PT ;  /* 0x0000000900007c0c */ /* 0x001fca000bf06070 */
[----:B------:R-:W-:-:S08]  /*0090*/  LEA R2, R0, UR4, 0x2 ;  /* 0x0000000400027c11 */ /* 0x000fd0000f8e10ff */
[----:B------:R0:W-:Y:S01]  /*00a0*/  @!P0 STS [R2], RZ ;  /* 0x000000ff02008388 */ /* 0x0001e20000000800 */
[----:B--2---:R-:W-:Y:S05]  /*00b0*/  @P0 BRA `(.L_x_5) ;  /* 0x00000000005c0947 */ /* 0x004fea0003800000 */
[----:B------:R-:W1:Y:S01]  /*00c0*/  I2F.U32.RP R6, UR9 ;  /* 0x0000000900067d06 */ /* 0x000e620008209000 */
[----:B------:R-:W2:Y:S01]  /*00d0*/  LDC.64 R10, c[0x0][0x3a8] ;  /* 0x0000ea00ff0a7b82 */ /* 0x000ea20000000a00 */
[----:B------:R-:W-:-:S06]  /*00e0*/  ISETP.NE.U32.AND P2, PT, RZ, UR9, PT ;  /* 0x00000009ff007c0c */ /* 0x000fcc000bf45070 */
[----:B-1----:R-:W1:Y:S02]  /*00f0*/  MUFU.RCP R6, R6 ;  /* 0x0000000600067308 */ /* 0x002e640000001000 */
[----:B-1----:R-:W-:-:S06]  /*0100*/  VIADD R4, R6, 0xffffffe ;  /* 0x0ffffffe06047836 */ /* 0x002fcc0000000000 */
[----:B------:R1:W3:Y:S02]  /*0110*/  F2I.FTZ.U32.TRUNC.NTZ R5, R4 ;  /* 0x0000000400057305 */ /* 0x0002e4000021f000 */
[----:B-1----:R-:W-:Y:S02]  /*0120*/  IMAD.MOV.U32 R4, RZ, RZ, RZ ;  /* 0x000000ffff047224 */ /* 0x002fe400078e00ff */
[----:B---3--:R-:W-:-:S04]  /*0130*/  IMAD.MOV R3, RZ, RZ, -R5 ;  /* 0x000000ffff037224 */ /* 0x008fc800078e0a05 */
[----:B------:R-:W-:-:S04]  /*0140*/  IMAD R3, R3, UR9, RZ ;  /* 0x0000000903037c24 */ /* 0x000fc8000f8e02ff */
[----:B------:R-:W-:Y:S01]  /*0150*/  IMAD.HI.U32 R8, R5, R3, R4 ;  /* 0x0000000305087227 */ /* 0x000fe200078e0004 */
[----:B--2---:R-:W-:-:S05]  /*0160*/  IADD3 R3, PT, PT, R11, UR9, -R10 ;  /* 0x000000090b037c10 */ /* 0x004fca000fffe80a */
[----:B------:R-:W-:-:S04]  /*0170*/  IMAD.HI.U32 R5, R8, R3, RZ ;  /* 0x0000000308057227 */ /* 0x000fc800078e00ff */
[----:B------:R-:W-:-:S04]  /*0180*/  IMAD.MOV R6, RZ, RZ, -R5 ;  /* 0x000000ffff067224 */ /* 0x000fc800078e0a05 */
[----:B------:R-:W-:-:S05]  /*0190*/  IMAD R3, R6, UR9, R3 ;  /* 0x0000000906037c24 */ /* 0x000fca000f8e0203 */
[----:B------:R-:W-:-:S13]  /*01a0*/  ISETP.GE.U32.AND P0, PT, R3, UR9, PT ;  /* 0x0000000903007c0c */ /* 0x000fda000bf06070 */
[----:B------:R-:W-:Y:S01]  /*01b0*/  @P0 IADD3 R3, PT, PT, R3, -UR9, RZ ;  /* 0x8000000903030c10 */ /* 0x000fe2000fffe0ff */
[----:B------:R-:W-:-:S03]  /*01c0*/  @P0 VIADD R5, R5, 0x1 ;  /* 0x0000000105050836 */ /* 0x000fc60000000000 */
[----:B------:R-:W-:-:S13]  /*01d0*/  ISETP.GE.U32.AND P1, PT, R3, UR9, PT ;  /* 0x0000000903007c0c */ /* 0x000fda000bf26070 */
[----:B------:R-:W-:Y:S01]  /*01e0*/  @P1 VIADD R5, R5, 0x1 ;  /* 0x0000000105051836 */ /* 0x000fe20000000000 */
[----:B------:R-:W-:-:S05]  /*01f0*/  @!P2 LOP3.LUT R5, RZ, UR9, RZ, 0x33, !PT ;  /* 0x00000009ff05ac12 */ /* 0x000fca000f8e33ff */
[----:B------:R-:W-:-:S05]  /*0200*/  IMAD R5, R5, R0, R5 ;  /* 0x0000000005057224 */ /* 0x000fca00078e0205 */
[----:B------:R-:W-:-:S05]  /*0210*/  IADD3 R5, PT, PT, R5, R10, RZ ;  /* 0x0000000a05057210 */ /* 0x000fca0007ffe0ff */
[----:B------:R1:W-:Y:S02]  /*0220*/  STS [R2], R5 ;  /* 0x0000000502007388 */ /* 0x0003e40000000800 */
.L_x_5:
[----:B------:R-:W-:Y:S05]  /*0230*/  BSYNC.RECONVERGENT B0 ;  /* 0x0000000000007941 */ /* 0x000fea0003800200 */
.L_x_4:
[----:B------:R-:W2:Y:S01]  /*0240*/  LDCU UR5, c[0x0][0x360] ;  /* 0x00006c00ff0577ac */ /* 0x000ea20008000800 */
[----:B------:R-:W-:Y:S06]  /*0250*/  BAR.SYNC.DEFER_BLOCKING 0x0 ;  /* 0x0000000000007b1d */ /* 0x000fec0000010000 */
[----:B------:R-:W3:Y:S01]  /*0260*/  LDCU.64 UR6, c[0x0][0x3a0] ;  /* 0x00007400ff0677ac */ /* 0x000ee20008000a00 */
[----:B------:R-:W4:Y:S01]  /*0270*/  LDCU.64 UR10, c[0x0][0x358] ;  /* 0x00006b00ff0a77ac */ /* 0x000f220008000a00 */
[----:B--2---:R-:W-:-:S04]  /*0280*/  UIMAD UR4, UR8, UR5, URZ ;  /* 0x00000005080472a4 */ /* 0x004fc8000f8e02ff */
[----:B---3--:R-:W-:-:S04]  /*0290*/  UISETP.GE.U32.AND UP0, UPT, UR4, UR6, UPT ;  /* 0x000000060400728c */ /* 0x008fc8000bf06070 */
[----:B------:R-:W-:-:S09]  /*02a0*/  UISETP.GE.AND.EX UP0, UPT, URZ, UR7, UPT, UP0 ;  /* 0x00000007ff00728c */ /* 0x000fd2000bf06300 */
[----:B----4-:R-:W-:Y:S05]  /*02b0*/  BRA.U UP0, `(.L_x_6) ;  /* 0x0000000100887547 */ /* 0x010fea000b800000 */
[----:B------:R-:W2:Y:S01]  /*02c0*/  LDCU UR6, c[0x0][0x370] ;  /* 0x00006e00ff0677ac */ /* 0x000ea20008000800 */
[----:B------:R-:W-:-:S04]  /*02d0*/  UISETP.LT.U32.AND UP0, UPT, UR9, 0x1, UPT ;  /* 0x000000010900788c */ /* 0x000fc8000bf01070 */
[----:B------:R-:W-:Y:S02]  /*02e0*/  USEL UR7, UR9, 0x1, !UP0 ;  /* 0x0000000109077887 */ /* 0x000fe4000c000000 */
[----:B--2---:R-:W-:-:S12]  /*02f0*/  UIMAD UR5, UR5, UR6, URZ ;  /* 0x00000006050572a4 */ /* 0x004fd8000f8e02ff */
.L_x_11:
[----:B--2---:R-:W2:Y:S01]  /*0300*/  LDCU.64 UR12, c[0x0][0x3a0] ;  /* 0x00007400ff0c77ac */ /* 0x004ea20008000a00 */
[----:B------:R-:W-:Y:S01]  /*0310*/  VIADD R3, R0, UR4 ;  /* 0x0000000400037c36 */ /* 0x000fe20008000000 */
[----:B------:R-:W-:Y:S04]  /*0320*/  BSSY.RECONVERGENT B0, `(.L_x_7) ;  /* 0x0000015000007945 */ /* 0x000fe80003800200 */
[----:B--2---:R-:W-:-:S04]  /*0330*/  ISETP.GE.U32.AND P0, PT, R3, UR12, PT ;  /* 0x0000000c03007c0c */ /* 0x004fc8000bf06070 */
[----:B------:R-:W-:-:S13]  /*0340*/  ISETP.GE.U32.AND.EX P0, PT, RZ, UR13, PT, P0 ;  /* 0x0000000dff007c0c */ /* 0x000fda000bf06100 */
[----:B------:R-:W-:Y:S05]  /*0350*/  @P0 BRA `(.L_x_8) ;  /* 0x0000000000440947 */ /* 0x000fea0003800000 */
[----:B------:R-:W2:Y:S02]  /*0360*/  LDCU.64 UR12, c[0x0][0x398] ;  /* 0x00007300ff0c77ac */ /* 0x000ea40008000a00 */
[----:B--2---:R-:W-:-:S04]  /*0370*/  LEA R4, P0, R3, UR12, 0x2 ;  /* 0x0000000c03047c11 */ /* 0x004fc8000f8010ff */
[----:B-1----:R-:W-:-:S06]  /*0380*/  LEA.HI.X R5, R3, UR13, RZ, 0x2, P0 ;  /* 0x0000000d03057c11 */ /* 0x002fcc00080f14ff */
[----:B------:R1:W5:Y:S01]  /*0390*/  LDG.E R5, desc[UR10][R4.64] ;  /* 0x0000000a04057981 */ /* 0x000362000c1e1900 */
[----:B------:R-:W-:Y:S01]  /*03a0*/  MOV R6, 0x400 ;  /* 0x0000040000067802 */ /* 0x000fe20000000f00 */
[----:B------:R-:W-:Y:S01]  /*03b0*/  IMAD.MOV.U32 R3, RZ, RZ, RZ ;  /* 0x000000ffff037224 */ /* 0x000fe200078e00ff */
[----:B------:R-:W2:Y:S02]  /*03c0*/  S2R R7, SR_CgaCtaId ;  /* 0x0000000000077919 */ /* 0x000ea40000008800 */
[----:B-12---:R-:W-:-:S07]  /*03d0*/  LEA R6, R7, R6, 0x18 ;  /* 0x0000000607067211 */ /* 0x006fce00078ec0ff */
.L_x_10:
[----:B------:R-:W-:-:S05]  /*03e0*/  LEA R7, R3, R6, 0x2 ;  /* 0x0000000603077211 */ /* 0x000fca00078e10ff */
[----:B------:R-:W1:Y:S02]  /*03f0*/  LDS R4, [R7] ;  /* 0x0000000007047984 */ /* 0x000e640000000800 */
[----:B-1---5:R-:W-:-:S13]  /*0400*/  ISETP.GE.U32.AND P0, PT, R5, R4, PT ;  /* 0x000000040500720c */ /* 0x022fda0003f06070 */
[----:B------:R-:W-:Y:S05]  /*0410*/  @!P0 BRA `(.L_x_9) ;  /* 0x0000000000108947 */ /* 0x000fea0003800000 */
[----:B------:R-:W-:-:S05]  /*0420*/  VIADD R3, R3, 0x1 ;  /* 0x0000000103037836 */ /* 0x000fca0000000000 */
[----:B------:R-:W-:-:S13]  /*0430*/  ISETP.NE.AND P0, PT, R3, UR7, PT ;  /* 0x0000000703007c0c */ /* 0x000fda000bf05270 */
[----:B------:R-:W-:Y:S05]  /*0440*/  @P0 BRA `(.L_x_10) ;  /* 0xfffffffc00e40947 */ /* 0x000fea000383ffff */
[----:B------:R-:W-:Y:S05]  /*0450*/  BRA `(.L_x_8) ;  /* 0x0000000000047947 */ /* 0x000fea0003800000 */
.L_x_9:
[----:B------:R2:W-:Y:S02]  /*0460*/  ATOMS.POPC.INC.32 RZ, [R7+URZ] ;  /* 0x0000000007ff7f8c */ /* 0x0005e4000d8000ff */
.L_x_8:
[----:B------:R-:W-:Y:S05]  /*0470*/  BSYNC.RECONVERGENT B0 ;  /* 0x0000000000007941 */ /* 0x000fea0003800200 */
.L_x_7:
[----:B------:R-:W3:Y:S01]  /*0480*/  LDCU.64 UR12, c[0x0][0x3a0] ;  /* 0x00007400ff0c77ac */ /* 0x000ee20008000a00 */
[----:B------:R-:W-:-:S04]  /*0490*/  UIADD3 UR4, UPT, UPT, UR5, UR4, URZ ;  /* 0x0000000405047290 */ /* 0x000fc8000fffe0ff */
[----:B---3--:R-:W-:-:S04]  /*04a0*/  UISETP.GE.U32.AND UP0, UPT, UR4, UR12, UPT ;  /* 0x0000000c0400728c */ /* 0x008fc8000bf06070 */
[----:B------:R-:W-:Y:S01]  /*04b0*/  UISETP.GE.AND.EX UP0, UPT, URZ, UR13, UPT, UP0 ;  /* 0x0000000dff00728c */ /* 0x000fe2000bf06300 */
[----:B------:R-:W-:Y:S08]  /*04c0*/  BAR.SYNC.DEFER_BLOCKING 0x0 ;  /* 0x0000000000007b1d */ /* 0x000ff00000010000 */
[----:B------:R-:W-:Y:S05]  /*04d0*/  BRA.U !UP0, `(.L_x_11) ;  /* 0xfffffffd08887547 */ /* 0x000fea000b83ffff */
.L_x_6:
[----:B------:R-:W3:Y:S02]  /*04e0*/  LDC R9, c[0x0][0x390] ;  /* 0x0000e400ff097b82 */ /* 0x000ee40000000800 */
[----:B---3--:R-:W-:-:S13]  /*04f0*/  ISETP.GE.U32.AND P0, PT, R0, R9, PT ;  /* 0x000000090000720c */ /* 0x008fda0003f06070 */
[----:B------:R-:W-:Y:S05]  /*0500*/  @P0 EXIT ;  /* 0x000000000000094d */ /* 0x000fea0003800000 */
[----:B------:R-:W3:Y:S01]  /*0510*/  LDS R3, [R2] ;  /* 0x0000000002037984 */ /* 0x000ee20000000800 */
[----:B-1----:R-:W1:Y:S01]  /*0520*/  LDC.64 R4, c[0x0][0x380] ;  /* 0x0000e000ff047b82 */ /* 0x002e620000000a00 */
[----:B------:R-:W-:-:S07]  /*0530*/  IMAD R9, R9, UR8, R0 ;  /* 0x0000000809097c24 */ /* 0x000fce000f8e0200 */
[----:B--2---:R-:W2:Y:S01]  /*0540*/  LDC.64 R6, c[0x0][0x388] ;  /* 0x0000e200ff067b82 */ /* 0x004ea20000000a00 */
[----:B-1----:R-:W-:-:S04]  /*0550*/  IMAD.WIDE.U32 R4, R9, 0x4, R4 ;  /* 0x0000000409047825 */ /* 0x002fc800078e0004 */
[----:B--2---:R-:W-:Y:S01]  /*0560*/  IMAD.WIDE.U32 R6, R0, 0x4, R6 ;  /* 0x0000000400067825 */ /* 0x004fe200078e0006 */
[----:B---3--:R-:W-:Y:S04]  /*0570*/  STG.E desc[UR10][R4.64], R3 ;  /* 0x0000000304007986 */ /* 0x008fe8000c10190a */
[----:B------:R-:W-:Y:S01]  /*0580*/  REDG.E.ADD.STRONG.GPU desc[UR10][R6.64], R3 ;  /* 0x000000030600798e */ /* 0x000fe2000c12e10a */
[----:B------:R-:W-:Y:S05]  /*0590*/  EXIT ;  /* 0x000000000000794d */ /* 0x000fea0003800000 */
.L_x_12:
        /* <DEDUP_REMOVED lines=14> */
.L_x_14:


//--------------------- .nv.shared._Z15GlobalHistoScanPjS_j --------------------------
	.section	.nv.shared._Z15GlobalHistoScanPjS_j,"aw",@nobits
	.sectionflags	@""
	.align	16
	.zero		1024


//--------------------- .nv.shared.reserved.0     --------------------------
	.section	.nv.shared.reserved.0,"aw",@nobits
	.weak		__nv_reservedSMEM_offset_0_alias
	.size		__nv_reservedSMEM_offset_0_alias, 0, 64
	.other		__nv_reservedSMEM_offset_0_alias,@"STO_CUDA_RESERVED_SHARED STV_DEFAULT"
__nv_reservedSMEM_offset_0_alias:
	.zero		0
	.zero		64


//--------------------- .nv.shared._Z19blockAndGlobalHistoPjS_jS_xjj --------------------------
	.section	.nv.shared._Z19blockAndGlobalHistoPjS_jS_xjj,"aw",@nobits
	.sectionflags	@""
	.align	16
	.zero		1024


//--------------------- .nv.constant0._Z15GlobalHistoScanPjS_j --------------------------
	.section	.nv.constant0._Z15GlobalHistoScanPjS_j,"a",@progbits
	.sectionflags	@""
	.align	4
.nv.constant0._Z15GlobalHistoScanPjS_j:
	.zero		916


//--------------------- .nv.constant0._Z19blockAndGlobalHistoPjS_jS_xjj --------------------------
	.section	.nv.constant0._Z19blockAndGlobalHistoPjS_jS_xjj,"a",@progbits
	.sectionflags	@""
	.align	4
.nv.constant0._Z19blockAndGlobalHistoPjS_jS_xjj:
	.zero		944


//--------------------- SYMBOLS --------------------------

	.type		.nv.reservedSmem.offset0,@object
	.size		.nv.reservedSmem.offset0,0x4
	.type		.nv.reservedSmem.cap,@object
	.size		.nv.reservedSmem.cap,0x4
